	.headerflags	@"EF_CUDA_TEXMODE_UNIFIED EF_CUDA_64BIT_ADDRESS EF_CUDA_ACCELERATORS EF_CUDA_SM90 EF_CUDA_VIRTUAL_SM(EF_CUDA_SM90)"
	.elftype	@"ET_EXEC"


//--------------------- .nv.info                  --------------------------
	.section	.nv.info,"",@"SHT_CUDA_INFO"
	.align	4


	//----- nvinfo : EIATTR_REGCOUNT
	.align		4
        /*0000*/ 	.byte	0x04, 0x2f
        /*0002*/ 	.short	(.L_1 - .L_0)
	.align		4
.L_0:
        /*0004*/ 	.word	index@(triton_poi_fused_add_4)
        /*0008*/ 	.word	0x0000000c


	//----- nvinfo : EIATTR_MIN_STACK_SIZE
	.align		4
.L_1:
        /*000c*/ 	.byte	0x04, 0x12
        /*000e*/ 	.short	(.L_3 - .L_2)
	.align		4
.L_2:
        /*0010*/ 	.word	index@(triton_poi_fused_add_4)
        /*0014*/ 	.word	0x00000000


	//----- nvinfo : EIATTR_FRAME_SIZE
	.align		4
.L_3:
        /*0018*/ 	.byte	0x04, 0x11
        /*001a*/ 	.short	(.L_5 - .L_4)
	.align		4
.L_4:
        /*001c*/ 	.word	index@(triton_poi_fused_add_4)
        /*0020*/ 	.word	0x00000000


	//----- nvinfo : EIATTR_MIN_STACK_SIZE
	.align		4
.L_5:
        /*0024*/ 	.byte	0x04, 0x12
        /*0026*/ 	.short	(.L_7 - .L_6)
	.align		4
.L_6:
        /*0028*/ 	.word	index@(triton_poi_fused_add_4)
        /*002c*/ 	.word	0x00000000
.L_7:


//--------------------- .nv.info.triton_poi_fused_add_4 --------------------------
	.section	.nv.info.triton_poi_fused_add_4,"",@"SHT_CUDA_INFO"
	.sectionflags	@""
	.align	4


	//----- nvinfo : EIATTR_CUDA_API_VERSION
	.align		4
        /*0000*/ 	.byte	0x04, 0x37
        /*0002*/ 	.short	(.L_9 - .L_8)
.L_8:
        /*0004*/ 	.word	0x0000007c


	//----- nvinfo : EIATTR_KPARAM_INFO
	.align		4
.L_9:
        /*0008*/ 	.byte	0x04, 0x17
        /*000a*/ 	.short	(.L_11 - .L_10)
.L_10:
        /*000c*/ 	.word	0x00000000
        /*0010*/ 	.short	0x0002
        /*0012*/ 	.short	0x0010
        /*0014*/ 	.byte	0x00, 0xf0, 0x11, 0x00


	//----- nvinfo : EIATTR_KPARAM_INFO
	.align		4
.L_11:
        /*0018*/ 	.byte	0x04, 0x17
        /*001a*/ 	.short	(.L_13 - .L_12)
.L_12:
        /*001c*/ 	.word	0x00000000
        /*0020*/ 	.short	0x0001
        /*0022*/ 	.short	0x0008
        /*0024*/ 	.byte	0x00, 0xf4, 0x21, 0x00


	//----- nvinfo : EIATTR_KPARAM_INFO
	.align		4
.L_13:
        /*0028*/ 	.byte	0x04, 0x17
        /*002a*/ 	.short	(.L_15 - .L_14)
.L_14:
        /*002c*/ 	.word	0x00000000
        /*0030*/ 	.short	0x0000
        /*0032*/ 	.short	0x0000
        /*0034*/ 	.byte	0x00, 0xf4, 0x21, 0x00


	//----- nvinfo : EIATTR_SPARSE_MMA_MASK
	.align		4
.L_15:
        /*0038*/ 	.byte	0x03, 0x50
        /*003a*/ 	.short	0x0000


	//----- nvinfo : EIATTR_MAXREG_COUNT
	.align		4
        /*003c*/ 	.byte	0x03, 0x1b
        /*003e*/ 	.short	0x00ff


	//----- nvinfo : EIATTR_EXIT_INSTR_OFFSETS
	.align		4
        /*0040*/ 	.byte	0x04, 0x1c
        /*0042*/ 	.short	(.L_17 - .L_16)


	//   ....[0]....
.L_16:
        /*0044*/ 	.word	0x00000120


	//   ....[1]....
        /*0048*/ 	.word	0x00000140


	//----- nvinfo : EIATTR_REQNTID
	.align		4
.L_17:
        /*004c*/ 	.byte	0x04, 0x10
        /*004e*/ 	.short	(.L_19 - .L_18)
.L_18:
        /*0050*/ 	.word	0x00000080
        /*0054*/ 	.word	0x00000001
        /*0058*/ 	.word	0x00000001


	//----- nvinfo : EIATTR_CBANK_PARAM_SIZE
	.align		4
.L_19:
        /*005c*/ 	.byte	0x03, 0x19
        /*005e*/ 	.short	0x0014


	//----- nvinfo : EIATTR_PARAM_CBANK
	.align		4
        /*0060*/ 	.byte	0x04, 0x0a
        /*0062*/ 	.short	(.L_21 - .L_20)
	.align		4
.L_20:
        /*0064*/ 	.word	index@(.nv.constant0.triton_poi_fused_add_4)
        /*0068*/ 	.short	0x0210
        /*006a*/ 	.short	0x0014


	//----- nvinfo : EIATTR_SW_WAR
	.align		4
.L_21:
        /*006c*/ 	.byte	0x04, 0x36
        /*006e*/ 	.short	(.L_23 - .L_22)
.L_22:
        /*0070*/ 	.word	0x00000008
.L_23:


//--------------------- .nv.callgraph             --------------------------
	.section	.nv.callgraph,"",@"SHT_CUDA_CALLGRAPH"
	.align	4
	.sectionentsize	8
	.align		4
        /*0000*/ 	.word	0x00000000
	.align		4
        /*0004*/ 	.word	0xffffffff
	.align		4
        /*0008*/ 	.word	0x00000000
	.align		4
        /*000c*/ 	.word	0xfffffffe
	.align		4
        /*0010*/ 	.word	0x00000000
	.align		4
        /*0014*/ 	.word	0xfffffffd
	.align		4
        /*0018*/ 	.word	0x00000000
	.align		4
        /*001c*/ 	.word	0xfffffffc


//--------------------- .text.triton_poi_fused_add_4 --------------------------
	.section	.text.triton_poi_fused_add_4,"ax",@progbits
	.align	128
        .global         triton_poi_fused_add_4
        .type           triton_poi_fused_add_4,@function
        .size           triton_poi_fused_add_4,(.L_x_1 - triton_poi_fused_add_4)
        .other          triton_poi_fused_add_4,@"STO_CUDA_ENTRY STV_DEFAULT"
triton_poi_fused_add_4:
.text.triton_poi_fused_add_4:
[----:B------:R-:W0:Y:S02]  /*0000*/  LDC R1, c[0x0][0x28] ;  /* 0x00000a00ff017b82 */ /* 0x000e240000000800 */
[----:B------:R-:W1:Y:S01]  /*0010*/  S2R R0, SR_TID.X ;  /* 0x0000000000007919 */ /* 0x000e620000002100 */
[----:B------:R-:W2:Y:S01]  /*0020*/  LDC.64 R2, c[0x0][0x218] ;  /* 0x00008600ff027b82 */ /* 0x000ea20000000a00 */
[----:B------:R-:W-:Y:S01]  /*0030*/  CS2R R8, SRZ ;  /* 0x0000000000087805 */ /* 0x000fe2000001ff00 */
[----:B------:R-:W-:Y:S01]  /*0040*/  ULDC.64 UR4, c[0x0][0x208] ;  /* 0x0000820000047ab9 */ /* 0x000fe20000000a00 */
[----:B------:R-:W3:Y:S05]  /*0050*/  S2R R7, SR_CTAID.X ;  /* 0x0000000000077919 */ /* 0x000eea0000002500 */
[----:B------:R-:W4:Y:S01]  /*0060*/  LDC.64 R4, c[0x0][0x210] ;  /* 0x00008400ff047b82 */ /* 0x000f220000000a00 */
[----:B-1----:R-:W-:-:S04]  /*0070*/  SHF.L.U32 R0, R0, 0x1, RZ ;  /* 0x0000000100007819 */ /* 0x002fc800000006ff */
[----:B------:R-:W-:-:S04]  /*0080*/  LOP3.LUT R0, R0, 0xfe, RZ, 0xc0, !PT ;  /* 0x000000fe00007812 */ /* 0x000fc800078ec0ff */
[----:B---3--:R-:W-:-:S04]  /*0090*/  LEA R7, R7, R0, 0x8 ;  /* 0x0000000007077211 */ /* 0x008fc800078e40ff */
[C---:B------:R-:W-:Y:S01]  /*00a0*/  ISETP.GE.AND P0, PT, R7.reuse, 0x400, PT ;  /* 0x000004000700780c */ /* 0x040fe20003f06270 */
[----:B--2---:R-:W-:-:S04]  /*00b0*/  IMAD.WIDE R2, R7, 0x4, R2 ;  /* 0x0000000407027825 */ /* 0x004fc800078e0202 */
[----:B----4-:R-:W-:Y:S01]  /*00c0*/  IMAD.WIDE R4, R7, 0x4, R4 ;  /* 0x0000000407047825 */ /* 0x010fe200078e0204 */
[----:B------:R-:W-:-:S07]  /*00d0*/  CS2R R6, SRZ ;  /* 0x0000000000067805 */ /* 0x000fce000001ff00 */
[----:B------:R-:W2:Y:S04]  /*00e0*/  @!P0 LDG.E.64 R6, desc[UR4][R2.64] ;  /* 0x0000000402068981 */ /* 0x000ea8000c1e1b00 */
[----:B------:R-:W2:Y:S02]  /*00f0*/  @!P0 LDG.E.64 R8, desc[UR4][R4.64] ;  /* 0x0000000404088981 */ /* 0x000ea4000c1e1b00 */
[----:B--2---:R-:W-:Y:S01]  /*0100*/  FADD R6, R8, R6 ;  /* 0x0000000608067221 */ /* 0x004fe20000000000 */
[----:B------:R-:W-:Y:S01]  /*0110*/  FADD R7, R9, R7 ;  /* 0x0000000709077221 */ /* 0x000fe20000000000 */
[----:B------:R-:W-:Y:S06]  /*0120*/  @P0 EXIT ;  /* 0x000000000000094d */ /* 0x000fec0003800000 */
[----:B------:R-:W-:Y:S01]  /*0130*/  STG.E.64 desc[UR4][R4.64], R6 ;  /* 0x0000000604007986 */ /* 0x000fe2000c101b04 */
[----:B------:R-:W-:Y:S05]  /*0140*/  EXIT ;  /* 0x000000000000794d */ /* 0x000fea0003800000 */
.L_x_0:
[----:B------:R-:W-:-:S00]  /*0150*/  BRA `(.L_x_0) ;  /* 0xfffffffc00fc7947 */ /* 0x000fc0000383ffff */
[----:B------:R-:W-:-:S00]  /*0160*/  NOP ;  /* 0x0000000000007918 */ /* 0x000fc00000000000 */
        /* <DEDUP_REMOVED lines=9> */
.L_x_1:


//--------------------- .nv.constant0.triton_poi_fused_add_4 --------------------------
	.section	.nv.constant0.triton_poi_fused_add_4,"a",@progbits
	.sectionflags	@""
	.align	4
.nv.constant0.triton_poi_fused_add_4:
	.zero		548
